//
// Generated by NVIDIA NVVM Compiler
//
// Compiler Build ID: CL-36424714
// Cuda compilation tools, release 13.0, V13.0.88
// Based on NVVM 20.0.0
//

.version 9.0
.target sm_100
.address_size 64

	// .globl	ry_kernel
.func  (.param .align 16 .b8 func_retval0[16]) __internal_trig_reduction_slowpathd
(
	.param .b64 __internal_trig_reduction_slowpathd_param_0
)
;
.global .align 8 .b8 __cudart_i2opi_d[144] = {8, 93, 141, 31, 177, 95, 251, 107, 234, 146, 82, 138, 247, 57, 7, 61, 123, 241, 229, 235, 199, 186, 39, 117, 45, 234, 95, 158, 102, 63, 70, 79, 183, 9, 203, 39, 207, 126, 54, 109, 31, 109, 10, 90, 139, 17, 47, 239, 15, 152, 5, 222, 255, 151, 248, 31, 59, 40, 249, 189, 139, 95, 132, 156, 244, 57, 83, 131, 57, 214, 145, 57, 65, 126, 95, 180, 38, 112, 156, 233, 132, 68, 187, 46, 245, 53, 130, 232, 62, 167, 41, 177, 28, 235, 29, 254, 28, 146, 209, 9, 234, 46, 73, 6, 224, 210, 77, 66, 58, 110, 36, 183, 97, 197, 187, 222, 171, 99, 81, 254, 65, 144, 67, 60, 153, 149, 98, 219, 192, 221, 52, 245, 209, 87, 39, 252, 41, 21, 68, 78, 110, 131, 249, 162};
.global .align 16 .b8 __cudart_sin_cos_coeffs[128] = {70, 210, 176, 44, 241, 229, 90, 190, 146, 227, 172, 105, 227, 29, 199, 62, 161, 98, 219, 25, 160, 1, 42, 191, 24, 8, 17, 17, 17, 17, 129, 63, 84, 85, 85, 85, 85, 85, 197, 191, 0, 0, 0, 0, 0, 0, 0, 0, 0, 0, 0, 0, 0, 0, 0, 0, 100, 129, 253, 32, 131, 255, 168, 189, 40, 133, 239, 193, 167, 238, 33, 62, 217, 230, 6, 142, 79, 126, 146, 190, 233, 188, 221, 25, 160, 1, 250, 62, 71, 93, 193, 22, 108, 193, 86, 191, 81, 85, 85, 85, 85, 85, 165, 63, 0, 0, 0, 0, 0, 0, 224, 191, 0, 0, 0, 0, 0, 0, 240, 63};

.visible .entry ry_kernel(
	.param .u64 .ptr .align 1 ry_kernel_param_0,
	.param .u32 ry_kernel_param_1,
	.param .u32 ry_kernel_param_2,
	.param .f64 ry_kernel_param_3
)
{
	.reg .pred 	%p<11>;
	.reg .b32 	%r<33>;
	.reg .b64 	%rd<15>;
	.reg .b64 	%fd<82>;

	ld.param.u64 	%rd3, [ry_kernel_param_0];
	ld.param.u32 	%r11, [ry_kernel_param_1];
	ld.param.u32 	%r12, [ry_kernel_param_2];
	ld.param.f64 	%fd17, [ry_kernel_param_3];
	mov.u32 	%r13, %ctaid.x;
	mov.u32 	%r14, %ntid.x;
	mov.u32 	%r15, %tid.x;
	mad.lo.s32 	%r1, %r13, %r14, %r15;
	mov.b32 	%r16, 1;
	shl.b32 	%r17, %r16, %r12;
	setp.ge.s32 	%p1, %r1, %r17;
	@%p1 bra 	$L__BB0_12;
	mov.b32 	%r18, 1;
	shl.b32 	%r19, %r18, %r11;
	xor.b32  	%r2, %r19, %r1;
	setp.ge.s32 	%p2, %r1, %r2;
	@%p2 bra 	$L__BB0_12;
	cvta.to.global.u64 	%rd4, %rd3;
	mul.wide.s32 	%rd5, %r1, 16;
	add.s64 	%rd1, %rd4, %rd5;
	ld.global.v2.f64 	{%fd2, %fd1}, [%rd1];
	mul.wide.s32 	%rd6, %r2, 16;
	add.s64 	%rd2, %rd4, %rd6;
	ld.global.v2.f64 	{%fd4, %fd3}, [%rd2];
	mul.f64 	%fd5, %fd17, 0d3FE0000000000000;
	abs.f64 	%fd6, %fd5;
	setp.neu.f64 	%p3, %fd6, 0d7FF0000000000000;
	@%p3 bra 	$L__BB0_4;
	mov.f64 	%fd23, 0d0000000000000000;
	mul.rn.f64 	%fd80, %fd5, %fd23;
	mov.b32 	%r31, 1;
	bra.uni 	$L__BB0_7;
$L__BB0_4:
	mul.f64 	%fd18, %fd5, 0d3FE45F306DC9C883;
	cvt.rni.s32.f64 	%r30, %fd18;
	cvt.rn.f64.s32 	%fd19, %r30;
	fma.rn.f64 	%fd20, %fd19, 0dBFF921FB54442D18, %fd5;
	fma.rn.f64 	%fd21, %fd19, 0dBC91A62633145C00, %fd20;
	fma.rn.f64 	%fd80, %fd19, 0dB97B839A252049C0, %fd21;
	setp.ltu.f64 	%p4, %fd6, 0d41E0000000000000;
	@%p4 bra 	$L__BB0_6;
	{ // callseq 0, 0
	.param .b64 param0;
	st.param.f64 	[param0], %fd5;
	.param .align 16 .b8 retval0[16];
	call.uni (retval0), 
	__internal_trig_reduction_slowpathd, 
	(
	param0
	);
	ld.param.f64 	%fd80, [retval0];
	ld.param.b32 	%r30, [retval0+8];
	} // callseq 0
$L__BB0_6:
	add.s32 	%r31, %r30, 1;
$L__BB0_7:
	setp.neu.f64 	%p5, %fd6, 0d7FF0000000000000;
	shl.b32 	%r22, %r31, 6;
	cvt.u64.u32 	%rd7, %r22;
	and.b64  	%rd8, %rd7, 64;
	mov.u64 	%rd9, __cudart_sin_cos_coeffs;
	add.s64 	%rd10, %rd9, %rd8;
	mul.rn.f64 	%fd24, %fd80, %fd80;
	and.b32  	%r23, %r31, 1;
	setp.eq.b32 	%p6, %r23, 1;
	selp.f64 	%fd25, 0dBDA8FF8320FD8164, 0d3DE5DB65F9785EBA, %p6;
	ld.global.nc.v2.f64 	{%fd26, %fd27}, [%rd10];
	fma.rn.f64 	%fd28, %fd25, %fd24, %fd26;
	fma.rn.f64 	%fd29, %fd28, %fd24, %fd27;
	ld.global.nc.v2.f64 	{%fd30, %fd31}, [%rd10+16];
	fma.rn.f64 	%fd32, %fd29, %fd24, %fd30;
	fma.rn.f64 	%fd33, %fd32, %fd24, %fd31;
	ld.global.nc.v2.f64 	{%fd34, %fd35}, [%rd10+32];
	fma.rn.f64 	%fd36, %fd33, %fd24, %fd34;
	fma.rn.f64 	%fd37, %fd36, %fd24, %fd35;
	fma.rn.f64 	%fd38, %fd37, %fd80, %fd80;
	fma.rn.f64 	%fd39, %fd37, %fd24, 0d3FF0000000000000;
	selp.f64 	%fd40, %fd39, %fd38, %p6;
	and.b32  	%r24, %r31, 2;
	setp.eq.s32 	%p7, %r24, 0;
	mov.f64 	%fd41, 0d0000000000000000;
	sub.f64 	%fd42, %fd41, %fd40;
	selp.f64 	%fd12, %fd40, %fd42, %p7;
	@%p5 bra 	$L__BB0_9;
	mov.f64 	%fd48, 0d0000000000000000;
	mul.rn.f64 	%fd81, %fd5, %fd48;
	mov.b32 	%r32, 0;
	bra.uni 	$L__BB0_11;
$L__BB0_9:
	mul.f64 	%fd43, %fd5, 0d3FE45F306DC9C883;
	cvt.rni.s32.f64 	%r32, %fd43;
	cvt.rn.f64.s32 	%fd44, %r32;
	fma.rn.f64 	%fd45, %fd44, 0dBFF921FB54442D18, %fd5;
	fma.rn.f64 	%fd46, %fd44, 0dBC91A62633145C00, %fd45;
	fma.rn.f64 	%fd81, %fd44, 0dB97B839A252049C0, %fd46;
	setp.ltu.f64 	%p8, %fd6, 0d41E0000000000000;
	@%p8 bra 	$L__BB0_11;
	{ // callseq 1, 0
	.param .b64 param0;
	st.param.f64 	[param0], %fd5;
	.param .align 16 .b8 retval0[16];
	call.uni (retval0), 
	__internal_trig_reduction_slowpathd, 
	(
	param0
	);
	ld.param.f64 	%fd81, [retval0];
	ld.param.b32 	%r32, [retval0+8];
	} // callseq 1
$L__BB0_11:
	shl.b32 	%r27, %r32, 6;
	cvt.u64.u32 	%rd11, %r27;
	and.b64  	%rd12, %rd11, 64;
	add.s64 	%rd14, %rd9, %rd12;
	mul.rn.f64 	%fd49, %fd81, %fd81;
	and.b32  	%r28, %r32, 1;
	setp.eq.b32 	%p9, %r28, 1;
	selp.f64 	%fd50, 0dBDA8FF8320FD8164, 0d3DE5DB65F9785EBA, %p9;
	ld.global.nc.v2.f64 	{%fd51, %fd52}, [%rd14];
	fma.rn.f64 	%fd53, %fd50, %fd49, %fd51;
	fma.rn.f64 	%fd54, %fd53, %fd49, %fd52;
	ld.global.nc.v2.f64 	{%fd55, %fd56}, [%rd14+16];
	fma.rn.f64 	%fd57, %fd54, %fd49, %fd55;
	fma.rn.f64 	%fd58, %fd57, %fd49, %fd56;
	ld.global.nc.v2.f64 	{%fd59, %fd60}, [%rd14+32];
	fma.rn.f64 	%fd61, %fd58, %fd49, %fd59;
	fma.rn.f64 	%fd62, %fd61, %fd49, %fd60;
	fma.rn.f64 	%fd63, %fd62, %fd81, %fd81;
	fma.rn.f64 	%fd64, %fd62, %fd49, 0d3FF0000000000000;
	selp.f64 	%fd65, %fd64, %fd63, %p9;
	and.b32  	%r29, %r32, 2;
	setp.eq.s32 	%p10, %r29, 0;
	mov.f64 	%fd66, 0d0000000000000000;
	sub.f64 	%fd67, %fd66, %fd65;
	selp.f64 	%fd68, %fd65, %fd67, %p10;
	mul.f64 	%fd69, %fd2, %fd12;
	mul.f64 	%fd70, %fd4, %fd68;
	sub.f64 	%fd71, %fd69, %fd70;
	mul.f64 	%fd72, %fd1, %fd12;
	mul.f64 	%fd73, %fd3, %fd68;
	sub.f64 	%fd74, %fd72, %fd73;
	st.global.v2.f64 	[%rd1], {%fd71, %fd74};
	mul.f64 	%fd75, %fd2, %fd68;
	fma.rn.f64 	%fd76, %fd4, %fd12, %fd75;
	mul.f64 	%fd77, %fd1, %fd68;
	fma.rn.f64 	%fd78, %fd3, %fd12, %fd77;
	st.global.v2.f64 	[%rd2], {%fd76, %fd78};
$L__BB0_12:
	ret;

}
.func  (.param .align 16 .b8 func_retval0[16]) __internal_trig_reduction_slowpathd(
	.param .b64 __internal_trig_reduction_slowpathd_param_0
)
{
	.local .align 8 .b8 	__local_depot1[40];
	.reg .b64 	%SP;
	.reg .b64 	%SPL;
	.reg .pred 	%p<10>;
	.reg .b32 	%r<47>;
	.reg .b64 	%rd<74>;
	.reg .b64 	%fd<5>;

	mov.u64 	%SPL, __local_depot1;
	ld.param.f64 	%fd4, [__internal_trig_reduction_slowpathd_param_0];
	add.u64 	%rd1, %SPL, 0;
	{
	.reg .b32 %temp; 
	mov.b64 	{%temp, %r1}, %fd4;
	}
	shr.u32 	%r2, %r1, 20;
	and.b32  	%r3, %r2, 2047;
	setp.eq.s32 	%p1, %r3, 2047;
	mov.b32 	%r46, 0;
	@%p1 bra 	$L__BB1_9;
	add.s32 	%r20, %r3, -1024;
	mov.b64 	%rd20, %fd4;
	shl.b64 	%rd2, %rd20, 11;
	shr.u32 	%r4, %r20, 6;
	sub.s32 	%r45, 15, %r4;
	sub.s32 	%r21, 19, %r4;
	setp.lt.u32 	%p2, %r20, 128;
	selp.b32 	%r6, 18, %r21, %p2;
	setp.ge.s32 	%p3, %r45, %r6;
	mov.b64 	%rd70, 0;
	@%p3 bra 	$L__BB1_4;
	add.s32 	%r23, %r6, %r4;
	neg.s32 	%r43, %r23;
	or.b64  	%rd3, %rd2, -9223372036854775808;
	mov.b64 	%rd70, 0;
	mov.b32 	%r42, 0;
	mov.u64 	%rd25, __cudart_i2opi_d;
	mov.u32 	%r44, %r45;
$L__BB1_3:
	.pragma "nounroll";
	mul.wide.s32 	%rd22, %r42, 8;
	add.s64 	%rd23, %rd1, %rd22;
	mul.wide.s32 	%rd24, %r44, 8;
	add.s64 	%rd26, %rd25, %rd24;
	ld.global.nc.u64 	%rd27, [%rd26];
	{
	.reg .u32 %r0, %r1, %r2, %r3, %alo, %ahi, %blo, %bhi, %clo, %chi;
	mov.b64 	{%alo,%ahi}, %rd27;
	mov.b64 	{%blo,%bhi}, %rd3;
	mov.b64 	{%clo,%chi}, %rd70;
	mad.lo.cc.u32 	%r0, %alo, %blo, %clo;
	madc.hi.cc.u32 	%r1, %alo, %blo, %chi;
	madc.hi.u32 	%r2, %alo, %bhi, 0;
	mad.lo.cc.u32 	%r1, %alo, %bhi, %r1;
	madc.hi.cc.u32 	%r2, %ahi, %blo, %r2;
	madc.hi.u32 	%r3, %ahi, %bhi, 0;
	mad.lo.cc.u32 	%r1, %ahi, %blo, %r1;
	madc.lo.cc.u32 	%r2, %ahi, %bhi, %r2;
	addc.u32 	%r3, %r3, 0;
	mov.b64 	%rd28, {%r0,%r1};
	mov.b64 	%rd70, {%r2,%r3};
	}
	st.local.u64 	[%rd23], %rd28;
	add.s32 	%r44, %r44, 1;
	add.s32 	%r43, %r43, 1;
	add.s32 	%r42, %r42, 1;
	setp.ne.s32 	%p4, %r43, -15;
	mov.u32 	%r45, %r6;
	@%p4 bra 	$L__BB1_3;
$L__BB1_4:
	cvt.s64.s32 	%rd29, %r45;
	cvt.u64.u32 	%rd30, %r4;
	add.s64 	%rd31, %rd30, %rd29;
	shl.b64 	%rd32, %rd31, 3;
	add.s64 	%rd33, %rd1, %rd32;
	st.local.u64 	[%rd33+-120], %rd70;
	and.b32  	%r15, %r2, 63;
	ld.local.u64 	%rd72, [%rd1+16];
	ld.local.u64 	%rd71, [%rd1+24];
	setp.eq.s32 	%p5, %r15, 0;
	@%p5 bra 	$L__BB1_6;
	shl.b64 	%rd34, %rd71, %r15;
	shr.u64 	%rd35, %rd72, 1;
	xor.b32  	%r24, %r15, 63;
	shr.u64 	%rd36, %rd35, %r24;
	or.b64  	%rd71, %rd34, %rd36;
	ld.local.u64 	%rd37, [%rd1+8];
	shl.b64 	%rd38, %rd72, %r15;
	shr.u64 	%rd39, %rd37, 1;
	shr.u64 	%rd40, %rd39, %r24;
	or.b64  	%rd72, %rd38, %rd40;
$L__BB1_6:
	and.b32  	%r25, %r1, -2147483648;
	shr.u64 	%rd41, %rd71, 62;
	cvt.u32.u64 	%r26, %rd41;
	mov.b64 	{%r27, %r28}, %rd71;
	mov.b64 	{%r29, %r30}, %rd72;
	shf.l.wrap.b32 	%r31, %r30, %r27, 2;
	shf.l.wrap.b32 	%r32, %r27, %r28, 2;
	mov.b64 	%rd42, {%r31, %r32};
	shl.b64 	%rd43, %rd72, 2;
	shr.u64 	%rd44, %rd42, 63;
	cvt.u32.u64 	%r33, %rd44;
	add.s32 	%r34, %r33, %r26;
	setp.eq.s32 	%p6, %r25, 0;
	neg.s32 	%r35, %r34;
	selp.b32 	%r46, %r34, %r35, %p6;
	setp.gt.s64 	%p7, %rd42, -1;
	mov.b64 	%rd45, 0;
	{
	.reg .u32 %r0, %r1, %r2, %r3, %a0, %a1, %a2, %a3, %b0, %b1, %b2, %b3;
	mov.b64 	{%a0,%a1}, %rd45;
	mov.b64 	{%a2,%a3}, %rd45;
	mov.b64 	{%b0,%b1}, %rd43;
	mov.b64 	{%b2,%b3}, %rd42;
	sub.cc.u32 	%r0, %a0, %b0;
	subc.cc.u32 	%r1, %a1, %b1;
	subc.cc.u32 	%r2, %a2, %b2;
	subc.u32 	%r3, %a3, %b3;
	mov.b64 	%rd46, {%r0,%r1};
	mov.b64 	%rd47, {%r2,%r3};
	}
	xor.b32  	%r36, %r25, -2147483648;
	selp.b64 	%rd73, %rd42, %rd47, %p7;
	selp.b64 	%rd14, %rd43, %rd46, %p7;
	selp.b32 	%r17, %r25, %r36, %p7;
	clz.b64 	%r37, %rd73;
	cvt.u64.u32 	%rd15, %r37;
	setp.eq.s32 	%p8, %r37, 0;
	@%p8 bra 	$L__BB1_8;
	cvt.u32.u64 	%r38, %rd15;
	and.b32  	%r39, %r38, 63;
	shl.b64 	%rd48, %rd73, %r39;
	shr.u64 	%rd49, %rd14, 1;
	not.b32 	%r40, %r38;
	and.b32  	%r41, %r40, 63;
	shr.u64 	%rd50, %rd49, %r41;
	or.b64  	%rd73, %rd48, %rd50;
$L__BB1_8:
	mov.b64 	%rd51, -3958705157555305931;
	{
	.reg .u32 %r0, %r1, %r2, %r3, %alo, %ahi, %blo, %bhi;
	mov.b64 	{%alo,%ahi}, %rd73;
	mov.b64 	{%blo,%bhi}, %rd51;
	mul.lo.u32 	%r0, %alo, %blo;
	mul.hi.u32 	%r1, %alo, %blo;
	mad.lo.cc.u32 	%r1, %alo, %bhi, %r1;
	madc.hi.u32 	%r2, %alo, %bhi, 0;
	mad.lo.cc.u32 	%r1, %ahi, %blo, %r1;
	madc.hi.cc.u32 	%r2, %ahi, %blo, %r2;
	madc.hi.u32 	%r3, %ahi, %bhi, 0;
	mad.lo.cc.u32 	%r2, %ahi, %bhi, %r2;
	addc.u32 	%r3, %r3, 0;
	mov.b64 	%rd52, {%r0,%r1};
	mov.b64 	%rd53, {%r2,%r3};
	}
	setp.gt.s64 	%p9, %rd53, 0;
	{
	.reg .u32 %r0, %r1, %r2, %r3, %a0, %a1, %a2, %a3, %b0, %b1, %b2, %b3;
	mov.b64 	{%a0,%a1}, %rd52;
	mov.b64 	{%a2,%a3}, %rd53;
	mov.b64 	{%b0,%b1}, %rd52;
	mov.b64 	{%b2,%b3}, %rd53;
	add.cc.u32 	%r0, %a0, %b0;
	addc.cc.u32 	%r1, %a1, %b1;
	addc.cc.u32 	%r2, %a2, %b2;
	addc.u32 	%r3, %a3, %b3;
	mov.b64 	%rd54, {%r0,%r1};
	mov.b64 	%rd55, {%r2,%r3};
	}
	selp.b64 	%rd56, %rd55, %rd53, %p9;
	selp.s64 	%rd57, -1, 0, %p9;
	sub.s64 	%rd58, %rd57, %rd15;
	cvt.u64.u32 	%rd59, %r17;
	shl.b64 	%rd60, %rd59, 32;
	add.s64 	%rd61, %rd56, 1;
	shr.u64 	%rd62, %rd61, 10;
	add.s64 	%rd63, %rd62, 1;
	shr.u64 	%rd64, %rd63, 1;
	shl.b64 	%rd65, %rd58, 52;
	add.s64 	%rd66, %rd65, %rd64;
	add.s64 	%rd67, %rd66, 4602678819172646912;
	or.b64  	%rd68, %rd67, %rd60;
	mov.b64 	%fd4, %rd68;
$L__BB1_9:
	st.param.f64 	[func_retval0], %fd4;
	st.param.b32 	[func_retval0+8], %r46;
	ret;

}


// ===== COMPILED SASS (sm_100) =====

	.target	sm_100

	.elftype	@"ET_EXEC"


//--------------------- .note.nv.tkinfo           --------------------------
	.section	.note.nv.tkinfo,"",@"SHT_NOTE"
	.sectionflags	@"SHF_NOTE_NV_TKINFO"
	.tkinfo
        /*0018*/ 	.word	0x00000002
        /*0030*/ 	.string	""
        /*0030*/ 	.string	"ptxas"
        /*0030*/ 	.string	"Cuda compilation tools, release 13.0, V13.0.88"
        /*0030*/ 	.string	"Build cuda_13.0.r13.0/compiler.36424714_0"
        /*0030*/ 	.string	"-arch sm_100 -m 64 "



//--------------------- .note.nv.cuinfo           --------------------------
	.section	.note.nv.cuinfo,"",@"SHT_NOTE"
	.sectionflags	@"SHF_NOTE_NV_CUINFO"
        /*0018*/ 	.short	0x0002
        /*001a*/ 	.short	0x0064
        /*001c*/ 	.short	0x0082
	.zero		2


//--------------------- .nv.info                  --------------------------
	.section	.nv.info,"",@"SHT_CUDA_INFO"
	.align	4


	//----- nvinfo : EIATTR_REGCOUNT
	.align		4
        /*0000*/ 	.byte	0x04, 0x2f
        /*0002*/ 	.short	(.L_3 - .L_2)
	.align		4
.L_2:
        /*0004*/ 	.word	index@(ry_kernel)
        /*0008*/ 	.word	0x00000028


	//----- nvinfo : EIATTR_FRAME_SIZE
	.align		4
.L_3:
        /*000c*/ 	.byte	0x04, 0x11
        /*000e*/ 	.short	(.L_5 - .L_4)
	.align		4
.L_4:
        /*0010*/ 	.word	index@($ry_kernel$__internal_trig_reduction_slowpathd)
        /*0014*/ 	.word	0x00000028


	//----- nvinfo : EIATTR_FRAME_SIZE
	.align		4
.L_5:
        /*0018*/ 	.byte	0x04, 0x11
        /*001a*/ 	.short	(.L_7 - .L_6)
	.align		4
.L_6:
        /*001c*/ 	.word	index@(ry_kernel)
        /*0020*/ 	.word	0x00000028


	//----- nvinfo : EIATTR_MIN_STACK_SIZE
	.align		4
.L_7:
        /*0024*/ 	.byte	0x04, 0x12
        /*0026*/ 	.short	(.L_9 - .L_8)
	.align		4
.L_8:
        /*0028*/ 	.word	index@(ry_kernel)
        /*002c*/ 	.word	0x00000028
.L_9:


//--------------------- .nv.compat                --------------------------
	.section	.nv.compat,"",@"SHT_CUDA_COMPAT_INFO"
	.align	4
        /*0000*/ 	.byte	0x02, 0x09, 0x00, 0x00, 0x02, 0x02, 0x01, 0x00, 0x02, 0x05, 0x05, 0x00, 0x03, 0x07, 0x01, 0x01
        /*0010*/ 	.byte	0x02, 0x03, 0x00, 0x00, 0x02, 0x06, 0x01, 0x00, 0x04, 0x0b, 0x08, 0x00, 0x01, 0x00, 0x00, 0x00
        /*0020*/ 	.byte	0x00, 0x00, 0x00, 0x00


//--------------------- .nv.info.ry_kernel        --------------------------
	.section	.nv.info.ry_kernel,"",@"SHT_CUDA_INFO"
	.sectionflags	@""
	.align	4


	//----- nvinfo : EIATTR_CUDA_API_VERSION
	.align		4
        /*0000*/ 	.byte	0x04, 0x37
        /*0002*/ 	.short	(.L_11 - .L_10)
.L_10:
        /*0004*/ 	.word	0x00000082


	//----- nvinfo : EIATTR_KPARAM_INFO
	.align		4
.L_11:
        /*0008*/ 	.byte	0x04, 0x17
        /*000a*/ 	.short	(.L_13 - .L_12)
.L_12:
        /*000c*/ 	.word	0x00000000
        /*0010*/ 	.short	0x0003
        /*0012*/ 	.short	0x0010
        /*0014*/ 	.byte	0x00, 0xf0, 0x21, 0x00


	//----- nvinfo : EIATTR_KPARAM_INFO
	.align		4
.L_13:
        /*0018*/ 	.byte	0x04, 0x17
        /*001a*/ 	.short	(.L_15 - .L_14)
.L_14:
        /*001c*/ 	.word	0x00000000
        /*0020*/ 	.short	0x0002
        /*0022*/ 	.short	0x000c
        /*0024*/ 	.byte	0x00, 0xf0, 0x11, 0x00


	//----- nvinfo : EIATTR_KPARAM_INFO
	.align		4
.L_15:
        /*0028*/ 	.byte	0x04, 0x17
        /*002a*/ 	.short	(.L_17 - .L_16)
.L_16:
        /*002c*/ 	.word	0x00000000
        /*0030*/ 	.short	0x0001
        /*0032*/ 	.short	0x0008
        /*0034*/ 	.byte	0x00, 0xf0, 0x11, 0x00


	//----- nvinfo : EIATTR_KPARAM_INFO
	.align		4
.L_17:
        /*0038*/ 	.byte	0x04, 0x17
        /*003a*/ 	.short	(.L_19 - .L_18)
.L_18:
        /*003c*/ 	.word	0x00000000
        /*0040*/ 	.short	0x0000
        /*0042*/ 	.short	0x0000
        /*0044*/ 	.byte	0x00, 0xf5, 0x21, 0x00


	//----- nvinfo : EIATTR_SPARSE_MMA_MASK
	.align		4
.L_19:
        /*0048*/ 	.byte	0x03, 0x50
        /*004a*/ 	.short	0x0000


	//----- nvinfo : EIATTR_MAXREG_COUNT
	.align		4
        /*004c*/ 	.byte	0x03, 0x1b
        /*004e*/ 	.short	0x00ff


	//----- nvinfo : EIATTR_MERCURY_ISA_VERSION
	.align		4
        /*0050*/ 	.byte	0x03, 0x5f
        /*0052*/ 	.short	0x0101


	//----- nvinfo : EIATTR_VRC_CTA_INIT_COUNT
	.align		4
        /*0054*/ 	.byte	0x02, 0x4a
	.zero		1
	.zero		1


	//----- nvinfo : EIATTR_EXIT_INSTR_OFFSETS
	.align		4
        /*0058*/ 	.byte	0x04, 0x1c
        /*005a*/ 	.short	(.L_21 - .L_20)


	//   ....[0]....
.L_20:
        /*005c*/ 	.word	0x000000a0


	//   ....[1]....
        /*0060*/ 	.word	0x000000f0


	//   ....[2]....
        /*0064*/ 	.word	0x00000930


	//----- nvinfo : EIATTR_CRS_STACK_SIZE
	.align		4
.L_21:
        /*0068*/ 	.byte	0x04, 0x1e
        /*006a*/ 	.short	(.L_23 - .L_22)
.L_22:
        /*006c*/ 	.word	0x00000000


	//----- nvinfo : EIATTR_CBANK_PARAM_SIZE
	.align		4
.L_23:
        /*0070*/ 	.byte	0x03, 0x19
        /*0072*/ 	.short	0x0018


	//----- nvinfo : EIATTR_PARAM_CBANK
	.align		4
        /*0074*/ 	.byte	0x04, 0x0a
        /*0076*/ 	.short	(.L_25 - .L_24)
	.align		4
.L_24:
        /*0078*/ 	.word	index@(.nv.constant0.ry_kernel)
        /*007c*/ 	.short	0x0380
        /*007e*/ 	.short	0x0018


	//----- nvinfo : EIATTR_SW_WAR
	.align		4
.L_25:
        /*0080*/ 	.byte	0x04, 0x36
        /*0082*/ 	.short	(.L_27 - .L_26)
.L_26:
        /*0084*/ 	.word	0x00000008
.L_27:


//--------------------- .nv.callgraph             --------------------------
	.section	.nv.callgraph,"",@"SHT_CUDA_CALLGRAPH"
	.align	4
	.sectionentsize	8
	.align		4
        /*0000*/ 	.word	0x00000000
	.align		4
        /*0004*/ 	.word	0xffffffff
	.align		4
        /*0008*/ 	.word	0x00000000
	.align		4
        /*000c*/ 	.word	0xfffffffe
	.align		4
        /*0010*/ 	.word	0x00000000
	.align		4
        /*0014*/ 	.word	0xfffffffd
	.align		4
        /*0018*/ 	.word	0x00000000
	.align		4
        /*001c*/ 	.word	0xfffffffc


//--------------------- .nv.constant4             --------------------------
	.section	.nv.constant4,"a",@progbits
	.align	8
	.align		8
.nv.constant4:
        /*0000*/ 	.dword	__cudart_i2opi_d
	.align		8
        /*0008*/ 	.dword	__cudart_sin_cos_coeffs


//--------------------- .text.ry_kernel           --------------------------
	.section	.text.ry_kernel,"ax",@progbits
	.align	128
        .global         ry_kernel
        .type           ry_kernel,@function
        .size           ry_kernel,(.L_x_8 - ry_kernel)
        .other          ry_kernel,@"STO_CUDA_ENTRY STV_DEFAULT"
ry_kernel:
.text.ry_kernel:
[----:B------:R-:W0:Y:S01]  /*0000*/  LDC R1, c[0x0][0x37c] ;  /* 0x0000df00ff017b82 */ /* 0x000e220000000800 */
[----:B------:R-:W1:Y:S07]  /*0010*/  S2R R0, SR_TID.X ;  /* 0x0000000000007919 */ /* 0x000e6e0000002100 */
[----:B------:R-:W1:Y:S01]  /*0020*/  S2UR UR5, SR_CTAID.X ;  /* 0x00000000000579c3 */ /* 0x000e620000002500 */
[----:B------:R-:W2:Y:S01]  /*0030*/  LDCU UR4, c[0x0][0x38c] ;  /* 0x00007180ff0477ac */ /* 0x000ea20008000800 */
[----:B0-----:R-:W-:Y:S01]  /*0040*/  VIADD R1, R1, 0xffffffd8 ;  /* 0xffffffd801017836 */ /* 0x001fe20000000000 */
[----:B------:R-:W-:-:S05]  /*0050*/  UMOV UR6, 0x1 ;  /* 0x0000000100067882 */ /* 0x000fca0000000000 */
[----:B------:R-:W1:Y:S01]  /*0060*/  LDC R19, c[0x0][0x360] ;  /* 0x0000d800ff137b82 */ /* 0x000e620000000800 */
[----:B--2---:R-:W-:Y:S01]  /*0070*/  USHF.L.U32 UR4, UR6, UR4, URZ ;  /* 0x0000000406047299 */ /* 0x004fe200080006ff */
[----:B-1----:R-:W-:-:S05]  /*0080*/  IMAD R19, R19, UR5, R0 ;  /* 0x0000000513137c24 */ /* 0x002fca000f8e0200 */
[----:B------:R-:W-:-:S13]  /*0090*/  ISETP.GE.AND P0, PT, R19, UR4, PT ;  /* 0x0000000413007c0c */ /* 0x000fda000bf06270 */
[----:B------:R-:W-:Y:S05]  /*00a0*/  @P0 EXIT ;  /* 0x000000000000094d */ /* 0x000fea0003800000 */
[----:B------:R-:W0:Y:S02]  /*00b0*/  LDCU UR4, c[0x0][0x388] ;  /* 0x00007100ff0477ac */ /* 0x000e240008000800 */
[----:B0-----:R-:W-:-:S06]  /*00c0*/  USHF.L.U32 UR4, UR6, UR4, URZ ;  /* 0x0000000406047299 */ /* 0x001fcc00080006ff */
[----:B------:R-:W-:-:S04]  /*00d0*/  LOP3.LUT R0, R19, UR4, RZ, 0x3c, !PT ;  /* 0x0000000413007c12 */ /* 0x000fc8000f8e3cff */
[----:B------:R-:W-:-:S13]  /*00e0*/  ISETP.GE.AND P0, PT, R19, R0, PT ;  /* 0x000000001300720c */ /* 0x000fda0003f06270 */
[----:B------:R-:W-:Y:S05]  /*00f0*/  @P0 EXIT ;  /* 0x000000000000094d */ /* 0x000fea0003800000 */
[----:B------:R-:W0:Y:S01]  /*0100*/  LDC.64 R20, c[0x0][0x380] ;  /* 0x0000e000ff147b82 */ /* 0x000e220000000a00 */
[----:B------:R-:W1:Y:S07]  /*0110*/  LDCU.64 UR4, c[0x0][0x358] ;  /* 0x00006b00ff0477ac */ /* 0x000e6e0008000a00 */
[----:B------:R-:W2:Y:S01]  /*0120*/  LDC.64 R22, c[0x0][0x390] ;  /* 0x0000e400ff167b82 */ /* 0x000ea20000000a00 */
[----:B0-----:R-:W-:-:S04]  /*0130*/  IMAD.WIDE R18, R19, 0x10, R20 ;  /* 0x0000001013127825 */ /* 0x001fc800078e0214 */
[----:B------:R-:W-:Y:S01]  /*0140*/  IMAD.WIDE R20, R0, 0x10, R20 ;  /* 0x0000001000147825 */ /* 0x000fe200078e0214 */
[----:B-1----:R0:W5:Y:S04]  /*0150*/  LDG.E.128 R12, desc[UR4][R18.64] ;  /* 0x00000004120c7981 */ /* 0x002168000c1e1d00 */
[----:B------:R0:W5:Y:S01]  /*0160*/  LDG.E.128 R8, desc[UR4][R20.64] ;  /* 0x0000000414087981 */ /* 0x000162000c1e1d00 */
[----:B--2---:R-:W-:-:S08]  /*0170*/  DMUL R22, R22, 0.5 ;  /* 0x3fe0000016167828 */ /* 0x004fd00000000000 */
[----:B------:R-:W-:-:S14]  /*0180*/  DSETP.NEU.AND P0, PT, |R22|, +INF , PT ;  /* 0x7ff000001600742a */ /* 0x000fdc0003f0d200 */
[----:B------:R-:W-:Y:S01]  /*0190*/  @!P0 DMUL R2, RZ, R22 ;  /* 0x00000016ff028228 */ /* 0x000fe20000000000 */
[----:B------:R-:W-:Y:S01]  /*01a0*/  @!P0 IMAD.MOV.U32 R0, RZ, RZ, 0x1 ;  /* 0x00000001ff008424 */ /* 0x000fe200078e00ff */
[----:B0-----:R-:W-:Y:S09]  /*01b0*/  @!P0 BRA `(.L_x_0) ;  /* 0x0000000000608947 */ /* 0x001ff20003800000 */
[----:B------:R-:W-:Y:S01]  /*01c0*/  UMOV UR6, 0x6dc9c883 ;  /* 0x6dc9c88300067882 */ /* 0x000fe20000000000 */
[----:B------:R-:W-:Y:S01]  /*01d0*/  UMOV UR7, 0x3fe45f30 ;  /* 0x3fe45f3000077882 */ /* 0x000fe20000000000 */
[C---:B------:R-:W-:Y:S02]  /*01e0*/  DSETP.GE.AND P0, PT, |R22|.reuse, 2.14748364800000000000e+09, PT ;  /* 0x41e000001600742a */ /* 0x040fe40003f06200 */
[----:B------:R-:W-:Y:S01]  /*01f0*/  DMUL R4, R22, UR6 ;  /* 0x0000000616047c28 */ /* 0x000fe20008000000 */
[----:B------:R-:W-:Y:S01]  /*0200*/  UMOV UR6, 0x54442d18 ;  /* 0x54442d1800067882 */ /* 0x000fe20000000000 */
[----:B------:R-:W-:-:S04]  /*0210*/  UMOV UR7, 0x3ff921fb ;  /* 0x3ff921fb00077882 */ /* 0x000fc80000000000 */
[----:B------:R-:W0:Y:S08]  /*0220*/  F2I.F64 R0, R4 ;  /* 0x0000000400007311 */ /* 0x000e300000301100 */
[----:B0-----:R-:W0:Y:S02]  /*0230*/  I2F.F64 R2, R0 ;  /* 0x0000000000027312 */ /* 0x001e240000201c00 */
[----:B0-----:R-:W-:Y:S01]  /*0240*/  DFMA R6, R2, -UR6, R22 ;  /* 0x8000000602067c2b */ /* 0x001fe20008000016 */
[----:B------:R-:W-:Y:S01]  /*0250*/  UMOV UR6, 0x33145c00 ;  /* 0x33145c0000067882 */ /* 0x000fe20000000000 */
[----:B------:R-:W-:-:S06]  /*0260*/  UMOV UR7, 0x3c91a626 ;  /* 0x3c91a62600077882 */ /* 0x000fcc0000000000 */
[----:B------:R-:W-:Y:S01]  /*0270*/  DFMA R6, R2, -UR6, R6 ;  /* 0x8000000602067c2b */ /* 0x000fe20008000006 */
[----:B------:R-:W-:Y:S01]  /*0280*/  UMOV UR6, 0x252049c0 ;  /* 0x252049c000067882 */ /* 0x000fe20000000000 */
[----:B------:R-:W-:-:S06]  /*0290*/  UMOV UR7, 0x397b839a ;  /* 0x397b839a00077882 */ /* 0x000fcc0000000000 */
[----:B------:R-:W-:Y:S01]  /*02a0*/  DFMA R2, R2, -UR6, R6 ;  /* 0x8000000602027c2b */ /* 0x000fe20008000006 */
[----:B------:R-:W-:Y:S10]  /*02b0*/  @!P0 BRA `(.L_x_1) ;  /* 0x00000000001c8947 */ /* 0x000ff40003800000 */
[----:B------:R-:W-:Y:S01]  /*02c0*/  IMAD.MOV.U32 R6, RZ, RZ, R22 ;  /* 0x000000ffff067224 */ /* 0x000fe200078e0016 */
[----:B------:R-:W-:Y:S01]  /*02d0*/  MOV R0, 0x300 ;  /* 0x0000030000007802 */ /* 0x000fe20000000f00 */
[----:B------:R-:W-:-:S07]  /*02e0*/  IMAD.MOV.U32 R3, RZ, RZ, R23 ;  /* 0x000000ffff037224 */ /* 0x000fce00078e0017 */
[----:B-----5:R-:W-:Y:S05]  /*02f0*/  CALL.REL.NOINC `($ry_kernel$__internal_trig_reduction_slowpathd) ;  /* 0x0000000400907944 */ /* 0x020fea0003c00000 */
[----:B------:R-:W-:Y:S02]  /*0300*/  IMAD.MOV.U32 R0, RZ, RZ, R4 ;  /* 0x000000ffff007224 */ /* 0x000fe400078e0004 */
[----:B------:R-:W-:Y:S02]  /*0310*/  IMAD.MOV.U32 R2, RZ, RZ, R6 ;  /* 0x000000ffff027224 */ /* 0x000fe400078e0006 */
[----:B------:R-:W-:-:S07]  /*0320*/  IMAD.MOV.U32 R3, RZ, RZ, R7 ;  /* 0x000000ffff037224 */ /* 0x000fce00078e0007 */
.L_x_1:
[----:B------:R-:W-:-:S07]  /*0330*/  VIADD R0, R0, 0x1 ;  /* 0x0000000100007836 */ /* 0x000fce0000000000 */
.L_x_0:
[----:B------:R-:W0:Y:S01]  /*0340*/  LDCU.64 UR6, c[0x4][0x8] ;  /* 0x01000100ff0677ac */ /* 0x000e220008000a00 */
[----:B------:R-:W-:-:S05]  /*0350*/  IMAD.SHL.U32 R4, R0, 0x40, RZ ;  /* 0x0000004000047824 */ /* 0x000fca00078e00ff */
[----:B------:R-:W-:-:S04]  /*0360*/  LOP3.LUT R4, R4, 0x40, RZ, 0xc0, !PT ;  /* 0x0000004004047812 */ /* 0x000fc800078ec0ff */
[----:B0-----:R-:W-:-:S05]  /*0370*/  IADD3 R32, P0, PT, R4, UR6, RZ ;  /* 0x0000000604207c10 */ /* 0x001fca000ff1e0ff */
[----:B------:R-:W-:-:S05]  /*0380*/  IMAD.X R33, RZ, RZ, UR7, P0 ;  /* 0x00000007ff217e24 */ /* 0x000fca00080e06ff */
[----:B------:R-:W2:Y:S04]  /*0390*/  LDG.E.128.CONSTANT R4, desc[UR4][R32.64] ;  /* 0x0000000420047981 */ /* 0x000ea8000c1e9d00 */
[----:B------:R-:W3:Y:S04]  /*03a0*/  LDG.E.128.CONSTANT R24, desc[UR4][R32.64+0x10] ;  /* 0x0000100420187981 */ /* 0x000ee8000c1e9d00 */
[----:B------:R-:W4:Y:S01]  /*03b0*/  LDG.E.128.CONSTANT R28, desc[UR4][R32.64+0x20] ;  /* 0x00002004201c7981 */ /* 0x000f22000c1e9d00 */
[----:B------:R-:W-:Y:S01]  /*03c0*/  LOP3.LUT R16, R0, 0x1, RZ, 0xc0, !PT ;  /* 0x0000000100107812 */ /* 0x000fe200078ec0ff */
[----:B------:R-:W-:Y:S01]  /*03d0*/  IMAD.MOV.U32 R34, RZ, RZ, 0x20fd8164 ;  /* 0x20fd8164ff227424 */ /* 0x000fe200078e00ff */
[----:B------:R-:W-:-:S02]  /*03e0*/  DSETP.NEU.AND P1, PT, |R22|, +INF , PT ;  /* 0x7ff000001600742a */ /* 0x000fc40003f2d200 */
[----:B------:R-:W-:Y:S01]  /*03f0*/  ISETP.NE.U32.AND P0, PT, R16, 0x1, PT ;  /* 0x000000011000780c */ /* 0x000fe20003f05070 */
[----:B------:R-:W-:-:S03]  /*0400*/  IMAD.MOV.U32 R16, RZ, RZ, 0x3da8ff83 ;  /* 0x3da8ff83ff107424 */ /* 0x000fc600078e00ff */
[----:B------:R-:W-:Y:S02]  /*0410*/  FSEL R34, R34, -8.06006814911005101289e+34, !P0 ;  /* 0xf9785eba22227808 */ /* 0x000fe40004000000 */
[----:B------:R-:W-:Y:S01]  /*0420*/  FSEL R35, -R16, 0.11223486810922622681, !P0 ;  /* 0x3de5db6510237808 */ /* 0x000fe20004000100 */
[----:B------:R-:W-:-:S08]  /*0430*/  DMUL R16, R2, R2 ;  /* 0x0000000202107228 */ /* 0x000fd00000000000 */
[----:B--2---:R-:W-:-:S08]  /*0440*/  DFMA R4, R16, R34, R4 ;  /* 0x000000221004722b */ /* 0x004fd00000000004 */
[----:B------:R-:W-:-:S08]  /*0450*/  DFMA R4, R16, R4, R6 ;  /* 0x000000041004722b */ /* 0x000fd00000000006 */
[----:B---3--:R-:W-:-:S08]  /*0460*/  DFMA R4, R16, R4, R24 ;  /* 0x000000041004722b */ /* 0x008fd00000000018 */
[----:B------:R-:W-:-:S08]  /*0470*/  DFMA R4, R16, R4, R26 ;  /* 0x000000041004722b */ /* 0x000fd0000000001a */
[----:B----4-:R-:W-:-:S08]  /*0480*/  DFMA R4, R16, R4, R28 ;  /* 0x000000041004722b */ /* 0x010fd0000000001c */
[----:B------:R-:W-:-:S08]  /*0490*/  DFMA R4, R16, R4, R30 ;  /* 0x000000041004722b */ /* 0x000fd0000000001e */
[----:B------:R-:W-:Y:S02]  /*04a0*/  DFMA R2, R4, R2, R2 ;  /* 0x000000020402722b */ /* 0x000fe40000000002 */
[----:B------:R-:W-:-:S10]  /*04b0*/  DFMA R4, R16, R4, 1 ;  /* 0x3ff000001004742b */ /* 0x000fd40000000004 */
[----:B------:R-:W-:Y:S02]  /*04c0*/  FSEL R6, R4, R2, !P0 ;  /* 0x0000000204067208 */ /* 0x000fe40004000000 */
[----:B------:R-:W-:Y:S01]  /*04d0*/  FSEL R7, R5, R3, !P0 ;  /* 0x0000000305077208 */ /* 0x000fe20004000000 */
[----:B------:R-:W-:Y:S01]  /*04e0*/  @!P1 DMUL R2, RZ, R22 ;  /* 0x00000016ff029228 */ /* 0x000fe20000000000 */
[----:B------:R-:W-:Y:S01]  /*04f0*/  LOP3.LUT P0, RZ, R0, 0x2, RZ, 0xc0, !PT ;  /* 0x0000000200ff7812 */ /* 0x000fe2000780c0ff */
[----:B------:R-:W-:-:S03]  /*0500*/  @!P1 IMAD.MOV.U32 R0, RZ, RZ, RZ ;  /* 0x000000ffff009224 */ /* 0x000fc600078e00ff */
[----:B------:R-:W-:-:S10]  /*0510*/  DADD R4, RZ, -R6 ;  /* 0x00000000ff047229 */ /* 0x000fd40000000806 */
[----:B------:R-:W-:Y:S02]  /*0520*/  FSEL R24, R6, R4, !P0 ;  /* 0x0000000406187208 */ /* 0x000fe40004000000 */
[----:B------:R-:W-:Y:S01]  /*0530*/  FSEL R25, R7, R5, !P0 ;  /* 0x0000000507197208 */ /* 0x000fe20004000000 */
[----:B------:R-:W-:Y:S06]  /*0540*/  @!P1 BRA `(.L_x_2) ;  /* 0x00000000005c9947 */ /* 0x000fec0003800000 */
        /* <DEDUP_REMOVED lines=23> */
.L_x_2:
        /* <DEDUP_REMOVED lines=9> */
[----:B------:R-:W-:-:S03]  /*0750*/  IMAD.MOV.U32 R26, RZ, RZ, 0x20fd8164 ;  /* 0x20fd8164ff1a7424 */ /* 0x000fc600078e00ff */
        /* <DEDUP_REMOVED lines=14> */
[----:B------:R-:W-:Y:S02]  /*0840*/  FSEL R5, R5, R3, !P0 ;  /* 0x0000000305057208 */ /* 0x000fe40004000000 */
[----:B------:R-:W-:-:S04]  /*0850*/  LOP3.LUT P0, RZ, R0, 0x2, RZ, 0xc0, !PT ;  /* 0x0000000200ff7812 */ /* 0x000fc8000780c0ff */
[----:B------:R-:W-:-:S10]  /*0860*/  DADD R2, RZ, -R4 ;  /* 0x00000000ff027229 */ /* 0x000fd40000000804 */
[----:B------:R-:W-:Y:S02]  /*0870*/  FSEL R2, R4, R2, !P0 ;  /* 0x0000000204027208 */ /* 0x000fe40004000000 */
[----:B------:R-:W-:-:S06]  /*0880*/  FSEL R3, R5, R3, !P0 ;  /* 0x0000000305037208 */ /* 0x000fcc0004000000 */
[-C--:B-----5:R-:W-:Y:S02]  /*0890*/  DMUL R4, R8, R2.reuse ;  /* 0x0000000208047228 */ /* 0x0a0fe40000000000 */
[-C--:B------:R-:W-:Y:S02]  /*08a0*/  DMUL R6, R10, R2.reuse ;  /* 0x000000020a067228 */ /* 0x080fe40000000000 */
[-C--:B------:R-:W-:Y:S02]  /*08b0*/  DMUL R16, R12, R2.reuse ;  /* 0x000000020c107228 */ /* 0x080fe40000000000 */
[----:B------:R-:W-:Y:S02]  /*08c0*/  DMUL R2, R14, R2 ;  /* 0x000000020e027228 */ /* 0x000fe40000000000 */
[-C--:B------:R-:W-:Y:S02]  /*08d0*/  DFMA R12, R12, R24.reuse, -R4 ;  /* 0x000000180c0c722b */ /* 0x080fe40000000804 */
[----:B------:R-:W-:-:S02]  /*08e0*/  DFMA R14, R14, R24, -R6 ;  /* 0x000000180e0e722b */ /* 0x000fc40000000806 */
[-C--:B------:R-:W-:Y:S02]  /*08f0*/  DFMA R8, R8, R24.reuse, R16 ;  /* 0x000000180808722b */ /* 0x080fe40000000010 */
[----:B------:R-:W-:-:S03]  /*0900*/  DFMA R10, R10, R24, R2 ;  /* 0x000000180a0a722b */ /* 0x000fc60000000002 */
[----:B------:R-:W-:Y:S04]  /*0910*/  STG.E.128 desc[UR4][R18.64], R12 ;  /* 0x0000000c12007986 */ /* 0x000fe8000c101d04 */
[----:B------:R-:W-:Y:S01]  /*0920*/  STG.E.128 desc[UR4][R20.64], R8 ;  /* 0x0000000814007986 */ /* 0x000fe2000c101d04 */
[----:B------:R-:W-:Y:S05]  /*0930*/  EXIT ;  /* 0x000000000000794d */ /* 0x000fea0003800000 */
        .type           $ry_kernel$__internal_trig_reduction_slowpathd,@function
        .size           $ry_kernel$__internal_trig_reduction_slowpathd,(.L_x_8 - $ry_kernel$__internal_trig_reduction_slowpathd)
$ry_kernel$__internal_trig_reduction_slowpathd:
[----:B------:R-:W-:Y:S01]  /*0940*/  SHF.R.U32.HI R2, RZ, 0x14, R3 ;  /* 0x00000014ff027819 */ /* 0x000fe20000011603 */
[----:B------:R-:W-:-:S03]  /*0950*/  IMAD.MOV.U32 R4, RZ, RZ, RZ ;  /* 0x000000ffff047224 */ /* 0x000fc600078e00ff */
[----:B------:R-:W-:-:S04]  /*0960*/  LOP3.LUT R5, R2, 0x7ff, RZ, 0xc0, !PT ;  /* 0x000007ff02057812 */ /* 0x000fc800078ec0ff */
[----:B------:R-:W-:-:S13]  /*0970*/  ISETP.NE.AND P0, PT, R5, 0x7ff, PT ;  /* 0x000007ff0500780c */ /* 0x000fda0003f05270 */
[----:B------:R-:W-:Y:S05]  /*0980*/  @!P0 BRA `(.L_x_3) ;  /* 0x0000000800488947 */ /* 0x000fea0003800000 */
[----:B------:R-:W-:Y:S01]  /*0990*/  VIADD R4, R5, 0xfffffc00 ;  /* 0xfffffc0005047836 */ /* 0x000fe20000000000 */
[----:B------:R-:W-:-:S04]  /*09a0*/  CS2R R26, SRZ ;  /* 0x00000000001a7805 */ /* 0x000fc8000001ff00 */
[----:B------:R-:W-:Y:S02]  /*09b0*/  SHF.R.U32.HI R5, RZ, 0x6, R4 ;  /* 0x00000006ff057819 */ /* 0x000fe40000011604 */
[----:B------:R-:W-:Y:S02]  /*09c0*/  ISETP.GE.U32.AND P0, PT, R4, 0x80, PT ;  /* 0x000000800400780c */ /* 0x000fe40003f06070 */
[C---:B------:R-:W-:Y:S02]  /*09d0*/  IADD3 R4, PT, PT, -R5.reuse, 0x13, RZ ;  /* 0x0000001305047810 */ /* 0x040fe40007ffe1ff */
[----:B------:R-:W-:Y:S02]  /*09e0*/  IADD3 R7, PT, PT, -R5, 0xf, RZ ;  /* 0x0000000f05077810 */ /* 0x000fe40007ffe1ff */
[----:B------:R-:W-:-:S04]  /*09f0*/  SEL R4, R4, 0x12, P0 ;  /* 0x0000001204047807 */ /* 0x000fc80000000000 */
[----:B------:R-:W-:-:S13]  /*0a00*/  ISETP.GE.AND P0, PT, R7, R4, PT ;  /* 0x000000040700720c */ /* 0x000fda0003f06270 */
[----:B------:R-:W-:Y:S05]  /*0a10*/  @P0 BRA `(.L_x_4) ;  /* 0x00000000009c0947 */ /* 0x000fea0003800000 */
[----:B------:R-:W-:Y:S01]  /*0a20*/  IADD3 R5, PT, PT, RZ, -R5, -R4 ;  /* 0x80000005ff057210 */ /* 0x000fe20007ffe804 */
[----:B------:R-:W-:Y:S01]  /*0a30*/  IMAD.MOV.U32 R16, RZ, RZ, RZ ;  /* 0x000000ffff107224 */ /* 0x000fe200078e00ff */
[C---:B------:R-:W-:Y:S01]  /*0a40*/  SHF.L.U64.HI R4, R6.reuse, 0xb, R3 ;  /* 0x0000000b06047819 */ /* 0x040fe20000010203 */
[----:B------:R-:W-:Y:S01]  /*0a50*/  IMAD.SHL.U32 R6, R6, 0x800, RZ ;  /* 0x0000080006067824 */ /* 0x000fe200078e00ff */
[----:B------:R-:W-:Y:S01]  /*0a60*/  CS2R R26, SRZ ;  /* 0x00000000001a7805 */ /* 0x000fe2000001ff00 */
[----:B------:R-:W0:Y:S01]  /*0a70*/  LDCU.64 UR6, c[0x0][0x358] ;  /* 0x00006b00ff0677ac */ /* 0x000e220008000a00 */
[----:B------:R-:W-:-:S07]  /*0a80*/  LOP3.LUT R4, R4, 0x80000000, RZ, 0xfc, !PT ;  /* 0x8000000004047812 */ /* 0x000fce00078efcff */
.L_x_5:
[----:B------:R-:W1:Y:S02]  /*0a90*/  LDC.64 R28, c[0x4][RZ] ;  /* 0x01000000ff1c7b82 */ /* 0x000e640000000a00 */
[----:B-1----:R-:W-:-:S06]  /*0aa0*/  IMAD.WIDE R28, R7, 0x8, R28 ;  /* 0x00000008071c7825 */ /* 0x002fcc00078e021c */
[----:B0-----:R-:W2:Y:S01]  /*0ab0*/  LDG.E.64.CONSTANT R28, desc[UR6][R28.64] ;  /* 0x000000061c1c7981 */ /* 0x001ea2000c1e9b00 */
[----:B------:R-:W-:Y:S02]  /*0ac0*/  VIADD R5, R5, 0x1 ;  /* 0x0000000105057836 */ /* 0x000fe40000000000 */
[----:B------:R-:W-:Y:S02]  /*0ad0*/  VIADD R7, R7, 0x1 ;  /* 0x0000000107077836 */ /* 0x000fe40000000000 */
[----:B--2---:R-:W-:-:S04]  /*0ae0*/  IMAD.WIDE.U32 R26, P2, R28, R6, R26 ;  /* 0x000000061c1a7225 */ /* 0x004fc8000784001a */
[----:B------:R-:W-:Y:S02]  /*0af0*/  IMAD R17, R28, R4, RZ ;  /* 0x000000041c117224 */ /* 0x000fe400078e02ff */
[CC--:B------:R-:W-:Y:S02]  /*0b00*/  IMAD R30, R29.reuse, R6.reuse, RZ ;  /* 0x000000061d1e7224 */ /* 0x0c0fe400078e02ff */
[----:B------:R-:W-:Y:S01]  /*0b10*/  IMAD.HI.U32 R31, R29, R6, RZ ;  /* 0x000000061d1f7227 */ /* 0x000fe200078e00ff */
[----:B------:R-:W-:-:S03]  /*0b20*/  IADD3 R27, P0, PT, R17, R27, RZ ;  /* 0x0000001b111b7210 */ /* 0x000fc60007f1e0ff */
[----:B------:R-:W-:Y:S01]  /*0b30*/  IMAD R17, R16, 0x8, R1 ;  /* 0x0000000810117824 */ /* 0x000fe200078e0201 */
[----:B------:R-:W-:Y:S01]  /*0b40*/  IADD3 R27, P1, PT, R30, R27, RZ ;  /* 0x0000001b1e1b7210 */ /* 0x000fe20007f3e0ff */
[----:B------:R-:W-:-:S04]  /*0b50*/  IMAD.HI.U32 R30, R28, R4, RZ ;  /* 0x000000041c1e7227 */ /* 0x000fc800078e00ff */
[----:B------:R-:W-:Y:S01]  /*0b60*/  IMAD.X R28, RZ, RZ, R30, P2 ;  /* 0x000000ffff1c7224 */ /* 0x000fe200010e061e */
[----:B------:R0:W-:Y:S01]  /*0b70*/  STL.64 [R17], R26 ;  /* 0x0000001a11007387 */ /* 0x0001e20000100a00 */
[----:B------:R-:W-:-:S03]  /*0b80*/  IMAD.HI.U32 R30, R29, R4, RZ ;  /* 0x000000041d1e7227 */ /* 0x000fc600078e00ff */
[----:B------:R-:W-:Y:S01]  /*0b90*/  IADD3.X R28, P0, PT, R31, R28, RZ, P0, !PT ;  /* 0x0000001c1f1c7210 */ /* 0x000fe2000071e4ff */
[----:B------:R-:W-:Y:S02]  /*0ba0*/  IMAD R29, R29, R4, RZ ;  /* 0x000000041d1d7224 */ /* 0x000fe400078e02ff */
[----:B------:R-:W-:-:S03]  /*0bb0*/  VIADD R16, R16, 0x1 ;  /* 0x0000000110107836 */ /* 0x000fc60000000000 */
[----:B------:R-:W-:Y:S01]  /*0bc0*/  IADD3.X R29, P1, PT, R29, R28, RZ, P1, !PT ;  /* 0x0000001c1d1d7210 */ /* 0x000fe20000f3e4ff */
[----:B------:R-:W-:Y:S01]  /*0bd0*/  IMAD.X R28, RZ, RZ, R30, P0 ;  /* 0x000000ffff1c7224 */ /* 0x000fe200000e061e */
[----:B------:R-:W-:-:S03]  /*0be0*/  ISETP.NE.AND P0, PT, R5, -0xf, PT ;  /* 0xfffffff10500780c */ /* 0x000fc60003f05270 */
[----:B------:R-:W-:Y:S02]  /*0bf0*/  IMAD.X R28, RZ, RZ, R28, P1 ;  /* 0x000000ffff1c7224 */ /* 0x000fe400008e061c */
[----:B0-----:R-:W-:Y:S02]  /*0c00*/  IMAD.MOV.U32 R26, RZ, RZ, R29 ;  /* 0x000000ffff1a7224 */ /* 0x001fe400078e001d */
[----:B------:R-:W-:-:S06]  /*0c10*/  IMAD.MOV.U32 R27, RZ, RZ, R28 ;  /* 0x000000ffff1b7224 */ /* 0x000fcc00078e001c */
[----:B------:R-:W-:Y:S05]  /*0c20*/  @P0 BRA `(.L_x_5) ;  /* 0xfffffffc00980947 */ /* 0x000fea000383ffff */
[----:B------:R-:W-:-:S05]  /*0c30*/  LOP3.LUT R4, R2, 0x7ff, RZ, 0xc0, !PT ;  /* 0x000007ff02047812 */ /* 0x000fca00078ec0ff */
[----:B------:R-:W-:-:S05]  /*0c40*/  VIADD R4, R4, 0xfffffc00 ;  /* 0xfffffc0004047836 */ /* 0x000fca0000000000 */
[----:B------:R-:W-:Y:S02]  /*0c50*/  SHF.R.U32.HI R5, RZ, 0x6, R4 ;  /* 0x00000006ff057819 */ /* 0x000fe40000011604 */
[----:B------:R-:W-:Y:S02]  /*0c60*/  ISETP.GE.U32.AND P0, PT, R4, 0x80, PT ;  /* 0x000000800400780c */ /* 0x000fe40003f06070 */
[----:B------:R-:W-:-:S04]  /*0c70*/  IADD3 R5, PT, PT, -R5, 0x13, RZ ;  /* 0x0000001305057810 */ /* 0x000fc80007ffe1ff */
[----:B------:R-:W-:-:S07]  /*0c80*/  SEL R7, R5, 0x12, P0 ;  /* 0x0000001205077807 */ /* 0x000fce0000000000 */
.L_x_4:
[C---:B------:R-:W-:Y:S02]  /*0c90*/  LOP3.LUT R4, R2.reuse, 0x7ff, RZ, 0xc0, !PT ;  /* 0x000007ff02047812 */ /* 0x040fe400078ec0ff */
[----:B------:R-:W-:-:S03]  /*0ca0*/  LOP3.LUT P0, R37, R2, 0x3f, RZ, 0xc0, !PT ;  /* 0x0000003f02257812 */ /* 0x000fc6000780c0ff */
[----:B------:R-:W-:-:S05]  /*0cb0*/  VIADD R4, R4, 0xfffffc00 ;  /* 0xfffffc0004047836 */ /* 0x000fca0000000000 */
[----:B------:R-:W-:-:S05]  /*0cc0*/  SHF.R.U32.HI R4, RZ, 0x6, R4 ;  /* 0x00000006ff047819 */ /* 0x000fca0000011604 */
[----:B------:R-:W-:-:S04]  /*0cd0*/  IMAD.IADD R2, R4, 0x1, R7 ;  /* 0x0000000104027824 */ /* 0x000fc800078e0207 */
[----:B------:R-:W-:-:S05]  /*0ce0*/  IMAD.U32 R16, R2, 0x8, R1 ;  /* 0x0000000802107824 */ /* 0x000fca00078e0001 */
[----:B------:R0:W-:Y:S04]  /*0cf0*/  STL.64 [R16+-0x78], R26 ;  /* 0xffff881a10007387 */ /* 0x0001e80000100a00 */
[----:B------:R-:W2:Y:S04]  /*0d00*/  @P0 LDL.64 R28, [R1+0x8] ;  /* 0x00000800011c0983 */ /* 0x000ea80000100a00 */
[----:B------:R-:W3:Y:S04]  /*0d10*/  LDL.64 R6, [R1+0x10] ;  /* 0x0000100001067983 */ /* 0x000ee80000100a00 */
[----:B------:R-:W4:Y:S01]  /*0d20*/  LDL.64 R4, [R1+0x18] ;  /* 0x0000180001047983 */ /* 0x000f220000100a00 */
[----:B------:R-:W-:-:S02]  /*0d30*/  @P0 LOP3.LUT R2, R37, 0x3f, RZ, 0x3c, !PT ;  /* 0x0000003f25020812 */ /* 0x000fc400078e3cff */
[--C-:B--2---:R-:W-:Y:S02]  /*0d40*/  @P0 SHF.R.U64 R17, R28, 0x1, R29.reuse ;  /* 0x000000011c110819 */ /* 0x104fe4000000121d */
[----:B------:R-:W-:Y:S02]  /*0d50*/  @P0 SHF.R.U32.HI R29, RZ, 0x1, R29 ;  /* 0x00000001ff1d0819 */ /* 0x000fe4000001161d */
[C---:B---3--:R-:W-:Y:S02]  /*0d60*/  @P0 SHF.L.U32 R31, R6.reuse, R37, RZ ;  /* 0x00000025061f0219 */ /* 0x048fe400000006ff */
[----:B0-----:R-:W-:Y:S02]  /*0d70*/  @P0 SHF.R.U64 R16, R17, R2, R29 ;  /* 0x0000000211100219 */ /* 0x001fe4000000121d */
[--C-:B------:R-:W-:Y:S02]  /*0d80*/  @P0 SHF.R.U32.HI R35, RZ, 0x1, R7.reuse ;  /* 0x00000001ff230819 */ /* 0x100fe40000011607 */
[----:B------:R-:W-:-:S02]  /*0d90*/  @P0 SHF.R.U64 R33, R6, 0x1, R7 ;  /* 0x0000000106210819 */ /* 0x000fc40000001207 */
[-C--:B------:R-:W-:Y:S02]  /*0da0*/  @P0 SHF.L.U64.HI R28, R6, R37.reuse, R7 ;  /* 0x00000025061c0219 */ /* 0x080fe40000010207 */
[----:B------:R-:W-:Y:S02]  /*0db0*/  @P0 SHF.R.U32.HI R17, RZ, R2, R29 ;  /* 0x00000002ff110219 */ /* 0x000fe4000001161d */
[----:B------:R-:W-:Y:S02]  /*0dc0*/  @P0 LOP3.LUT R6, R31, R16, RZ, 0xfc, !PT ;  /* 0x000000101f060212 */ /* 0x000fe400078efcff */
[----:B----4-:R-:W-:Y:S02]  /*0dd0*/  @P0 SHF.L.U32 R26, R4, R37, RZ ;  /* 0x00000025041a0219 */ /* 0x010fe400000006ff */
[----:B------:R-:W-:Y:S01]  /*0de0*/  @P0 SHF.R.U64 R33, R33, R2, R35 ;  /* 0x0000000221210219 */ /* 0x000fe20000001223 */
[----:B------:R-:W-:Y:S01]  /*0df0*/  IMAD.SHL.U32 R16, R6, 0x4, RZ ;  /* 0x0000000406107824 */ /* 0x000fe200078e00ff */
[----:B------:R-:W-:-:S02]  /*0e00*/  @P0 LOP3.LUT R7, R28, R17, RZ, 0xfc, !PT ;  /* 0x000000111c070212 */ /* 0x000fc400078efcff */
[----:B------:R-:W-:Y:S02]  /*0e10*/  @P0 SHF.L.U64.HI R37, R4, R37, R5 ;  /* 0x0000002504250219 */ /* 0x000fe40000010205 */
[----:B------:R-:W-:Y:S02]  /*0e20*/  @P0 SHF.R.U32.HI R2, RZ, R2, R35 ;  /* 0x00000002ff020219 */ /* 0x000fe40000011623 */
[----:B------:R-:W-:Y:S02]  /*0e30*/  @P0 LOP3.LUT R4, R26, R33, RZ, 0xfc, !PT ;  /* 0x000000211a040212 */ /* 0x000fe400078efcff */
[----:B------:R-:W-:Y:S02]  /*0e40*/  SHF.L.U64.HI R17, R6, 0x2, R7 ;  /* 0x0000000206117819 */ /* 0x000fe40000010207 */
[----:B------:R-:W-:Y:S02]  /*0e50*/  @P0 LOP3.LUT R5, R37, R2, RZ, 0xfc, !PT ;  /* 0x0000000225050212 */ /* 0x000fe400078efcff */
[----:B------:R-:W-:-:S02]  /*0e60*/  SHF.L.W.U32.HI R7, R7, 0x2, R4 ;  /* 0x0000000207077819 */ /* 0x000fc40000010e04 */
[----:B------:R-:W-:Y:S02]  /*0e70*/  IADD3 RZ, P0, PT, RZ, -R16, RZ ;  /* 0x80000010ffff7210 */ /* 0x000fe40007f1e0ff */
[----:B------:R-:W-:Y:S02]  /*0e80*/  LOP3.LUT R2, RZ, R17, RZ, 0x33, !PT ;  /* 0x00000011ff027212 */ /* 0x000fe400078e33ff */
[----:B------:R-:W-:Y:S02]  /*0e90*/  SHF.L.W.U32.HI R4, R4, 0x2, R5 ;  /* 0x0000000204047819 */ /* 0x000fe40000010e05 */
[----:B------:R-:W-:Y:S02]  /*0ea0*/  LOP3.LUT R6, RZ, R7, RZ, 0x33, !PT ;  /* 0x00000007ff067212 */ /* 0x000fe400078e33ff */
[----:B------:R-:W-:Y:S02]  /*0eb0*/  IADD3.X R26, P0, PT, RZ, R2, RZ, P0, !PT ;  /* 0x00000002ff1a7210 */ /* 0x000fe4000071e4ff */
[----:B------:R-:W-:-:S02]  /*0ec0*/  LOP3.LUT R2, RZ, R4, RZ, 0x33, !PT ;  /* 0x00000004ff027212 */ /* 0x000fc400078e33ff */
[----:B------:R-:W-:Y:S02]  /*0ed0*/  IADD3.X R6, P1, PT, RZ, R6, RZ, P0, !PT ;  /* 0x00000006ff067210 */ /* 0x000fe4000073e4ff */
[----:B------:R-:W-:-:S03]  /*0ee0*/  ISETP.GT.U32.AND P2, PT, R7, -0x1, PT ;  /* 0xffffffff0700780c */ /* 0x000fc60003f44070 */
[----:B------:R-:W-:Y:S01]  /*0ef0*/  IMAD.X R27, RZ, RZ, R2, P1 ;  /* 0x000000ffff1b7224 */ /* 0x000fe200008e0602 */
[----:B------:R-:W-:-:S04]  /*0f00*/  ISETP.GT.AND.EX P0, PT, R4, -0x1, PT, P2 ;  /* 0xffffffff0400780c */ /* 0x000fc80003f04320 */
[----:B------:R-:W-:Y:S02]  /*0f10*/  SEL R2, R4, R27, P0 ;  /* 0x0000001b04027207 */ /* 0x000fe40000000000 */
[----:B------:R-:W-:Y:S02]  /*0f20*/  SEL R7, R7, R6, P0 ;  /* 0x0000000607077207 */ /* 0x000fe40000000000 */
[----:B------:R-:W-:Y:S02]  /*0f30*/  ISETP.NE.U32.AND P1, PT, R2, RZ, PT ;  /* 0x000000ff0200720c */ /* 0x000fe40003f25070 */
[----:B------:R-:W-:Y:S02]  /*0f40*/  SEL R17, R17, R26, P0 ;  /* 0x0000001a11117207 */ /* 0x000fe40000000000 */
[----:B------:R-:W-:Y:S01]  /*0f50*/  SEL R27, R7, R2, !P1 ;  /* 0x00000002071b7207 */ /* 0x000fe20004800000 */
[----:B------:R-:W-:-:S05]  /*0f60*/  @!P0 IMAD.MOV R16, RZ, RZ, -R16 ;  /* 0x000000ffff108224 */ /* 0x000fca00078e0a10 */
[----:B------:R-:W0:Y:S02]  /*0f70*/  FLO.U32 R27, R27 ;  /* 0x0000001b001b7300 */ /* 0x000e2400000e0000 */
[C---:B0-----:R-:W-:Y:S02]  /*0f80*/  IADD3 R28, PT, PT, -R27.reuse, 0x1f, RZ ;  /* 0x0000001f1b1c7810 */ /* 0x041fe40007ffe1ff */
[----:B------:R-:W-:-:S03]  /*0f90*/  IADD3 R6, PT, PT, -R27, 0x3f, RZ ;  /* 0x0000003f1b067810 */ /* 0x000fc60007ffe1ff */
[----:B------:R-:W-:-:S05]  /*0fa0*/  @P1 IMAD.MOV R6, RZ, RZ, R28 ;  /* 0x000000ffff061224 */ /* 0x000fca00078e021c */
[----:B------:R-:W-:-:S13]  /*0fb0*/  ISETP.NE.AND P1, PT, R6, RZ, PT ;  /* 0x000000ff0600720c */ /* 0x000fda0003f25270 */
[----:B------:R-:W-:Y:S05]  /*0fc0*/  @!P1 BRA `(.L_x_6) ;  /* 0x0000000000289947 */ /* 0x000fea0003800000 */
[--C-:B------:R-:W-:Y:S02]  /*0fd0*/  SHF.R.U64 R26, R16, 0x1, R17.reuse ;  /* 0x00000001101a7819 */ /* 0x100fe40000001211 */
[C---:B------:R-:W-:Y:S02]  /*0fe0*/  LOP3.LUT R16, R6.reuse, 0x3f, RZ, 0xc0, !PT ;  /* 0x0000003f06107812 */ /* 0x040fe400078ec0ff */
[----:B------:R-:W-:Y:S02]  /*0ff0*/  SHF.R.U32.HI R28, RZ, 0x1, R17 ;  /* 0x00000001ff1c7819 */ /* 0x000fe40000011611 */
[----:B------:R-:W-:Y:S02]  /*1000*/  LOP3.LUT R17, R6, 0x3f, RZ, 0xc, !PT ;  /* 0x0000003f06117812 */ /* 0x000fe400078e0cff */
[CC--:B------:R-:W-:Y:S02]  /*1010*/  SHF.L.U64.HI R27, R7.reuse, R16.reuse, R2 ;  /* 0x00000010071b7219 */ /* 0x0c0fe40000010202 */
[----:B------:R-:W-:-:S02]  /*1020*/  SHF.L.U32 R16, R7, R16, RZ ;  /* 0x0000001007107219 */ /* 0x000fc400000006ff */
[-CC-:B------:R-:W-:Y:S02]  /*1030*/  SHF.R.U64 R7, R26, R17.reuse, R28.reuse ;  /* 0x000000111a077219 */ /* 0x180fe4000000121c */
[----:B------:R-:W-:Y:S02]  /*1040*/  SHF.R.U32.HI R2, RZ, R17, R28 ;  /* 0x00000011ff027219 */ /* 0x000fe4000001161c */
[----:B------:R-:W-:Y:S02]  /*1050*/  LOP3.LUT R7, R16, R7, RZ, 0xfc, !PT ;  /* 0x0000000710077212 */ /* 0x000fe400078efcff */
[----:B------:R-:W-:-:S07]  /*1060*/  LOP3.LUT R2, R27, R2, RZ, 0xfc, !PT ;  /* 0x000000021b027212 */ /* 0x000fce00078efcff */
.L_x_6:
[----:B------:R-:W-:Y:S01]  /*1070*/  IMAD.WIDE.U32 R26, R7, 0x2168c235, RZ ;  /* 0x2168c235071a7825 */ /* 0x000fe200078e00ff */
[----:B------:R-:W-:-:S03]  /*1080*/  SHF.R.U32.HI R5, RZ, 0x1e, R5 ;  /* 0x0000001eff057819 */ /* 0x000fc60000011605 */
[----:B------:R-:W-:Y:S01]  /*1090*/  IMAD.MOV.U32 R16, RZ, RZ, R27 ;  /* 0x000000ffff107224 */ /* 0x000fe200078e001b */
[----:B------:R-:W-:Y:S01]  /*10a0*/  IADD3 RZ, P1, PT, R26, R26, RZ ;  /* 0x0000001a1aff7210 */ /* 0x000fe20007f3e0ff */
[----:B------:R-:W-:Y:S01]  /*10b0*/  IMAD.MOV.U32 R17, RZ, RZ, RZ ;  /* 0x000000ffff117224 */ /* 0x000fe200078e00ff */
[----:B------:R-:W-:Y:S01]  /*10c0*/  LEA.HI R4, R4, R5, RZ, 0x1 ;  /* 0x0000000504047211 */ /* 0x000fe200078f08ff */
[----:B------:R-:W-:Y:S02]  /*10d0*/  IMAD R27, R2, -0x36f0255e, RZ ;  /* 0xc90fdaa2021b7824 */ /* 0x000fe400078e02ff */
[----:B------:R-:W-:-:S04]  /*10e0*/  IMAD.WIDE.U32 R16, R7, -0x36f0255e, R16 ;  /* 0xc90fdaa207107825 */ /* 0x000fc800078e0010 */
[----:B------:R-:W-:-:S04]  /*10f0*/  IMAD.HI.U32 R7, R2, -0x36f0255e, RZ ;  /* 0xc90fdaa202077827 */ /* 0x000fc800078e00ff */
[----:B------:R-:W-:-:S04]  /*1100*/  IMAD.WIDE.U32 R16, P2, R2, 0x2168c235, R16 ;  /* 0x2168c23502107825 */ /* 0x000fc80007840010 */
[----:B------:R-:W-:Y:S01]  /*1110*/  IMAD.X R2, RZ, RZ, R7, P2 ;  /* 0x000000ffff027224 */ /* 0x000fe200010e0607 */
[----:B------:R-:W-:Y:S02]  /*1120*/  IADD3 R7, P2, PT, R27, R17, RZ ;  /* 0x000000111b077210 */ /* 0x000fe40007f5e0ff */
[----:B------:R-:W-:Y:S02]  /*1130*/  IADD3.X RZ, P1, PT, R16, R16, RZ, P1, !PT ;  /* 0x0000001010ff7210 */ /* 0x000fe40000f3e4ff */
[C---:B------:R-:W-:Y:S01]  /*1140*/  ISETP.GT.U32.AND P3, PT, R7.reuse, RZ, PT ;  /* 0x000000ff0700720c */ /* 0x040fe20003f64070 */
[----:B------:R-:W-:Y:S01]  /*1150*/  IMAD.X R2, RZ, RZ, R2, P2 ;  /* 0x000000ffff027224 */ /* 0x000fe200010e0602 */
[----:B------:R-:W-:-:S04]  /*1160*/  IADD3.X R16, P2, PT, R7, R7, RZ, P1, !PT ;  /* 0x0000000707107210 */ /* 0x000fc80000f5e4ff */
[C---:B------:R-:W-:Y:S01]  /*1170*/  ISETP.GT.AND.EX P1, PT, R2.reuse, RZ, PT, P3 ;  /* 0x000000ff0200720c */ /* 0x040fe20003f24330 */
[----:B------:R-:W-:-:S03]  /*1180*/  IMAD.X R17, R2, 0x1, R2, P2 ;  /* 0x0000000102117824 */ /* 0x000fc600010e0602 */
[----:B------:R-:W-:Y:S02]  /*1190*/  SEL R7, R16, R7, P1 ;  /* 0x0000000710077207 */ /* 0x000fe40000800000 */
[----:B------:R-:W-:Y:S02]  /*11a0*/  SEL R16, R17, R2, P1 ;  /* 0x0000000211107207 */ /* 0x000fe40000800000 */
[----:B------:R-:W-:Y:S02]  /*11b0*/  IADD3 R7, P2, PT, R7, 0x1, RZ ;  /* 0x0000000107077810 */ /* 0x000fe40007f5e0ff */
[----:B------:R-:W-:Y:S02]  /*11c0*/  SEL R17, RZ, 0xffffffff, !P1 ;  /* 0xffffffffff117807 */ /* 0x000fe40004800000 */
[----:B------:R-:W-:Y:S01]  /*11d0*/  LOP3.LUT P1, R2, R3, 0x80000000, RZ, 0xc0, !PT ;  /* 0x8000000003027812 */ /* 0x000fe2000782c0ff */
[----:B------:R-:W-:Y:S02]  /*11e0*/  IMAD.X R16, RZ, RZ, R16, P2 ;  /* 0x000000ffff107224 */ /* 0x000fe400010e0610 */
[----:B------:R-:W-:Y:S01]  /*11f0*/  IMAD.IADD R3, R17, 0x1, -R6 ;  /* 0x0000000111037824 */ /* 0x000fe200078e0a06 */
[----:B------:R-:W-:-:S02]  /*1200*/  @!P0 LOP3.LUT R2, R2, 0x80000000, RZ, 0x3c, !PT ;  /* 0x8000000002028812 */ /* 0x000fc400078e3cff */
[----:B------:R-:W-:Y:S01]  /*1210*/  SHF.R.U64 R7, R7, 0xa, R16 ;  /* 0x0000000a07077819 */ /* 0x000fe20000001210 */
[----:B------:R-:W-:-:S03]  /*1220*/  IMAD.SHL.U32 R3, R3, 0x100000, RZ ;  /* 0x0010000003037824 */ /* 0x000fc600078e00ff */
[----:B------:R-:W-:-:S03]  /*1230*/  IADD3 R7, P2, PT, R7, 0x1, RZ ;  /* 0x0000000107077810 */ /* 0x000fc60007f5e0ff */
[----:B------:R-:W-:Y:S01]  /*1240*/  @P1 IMAD.MOV R4, RZ, RZ, -R4 ;  /* 0x000000ffff041224 */ /* 0x000fe200078e0a04 */
[----:B------:R-:W-:-:S04]  /*1250*/  LEA.HI.X R16, R16, RZ, RZ, 0x16, P2 ;  /* 0x000000ff10107211 */ /* 0x000fc800010fb4ff */
[--C-:B------:R-:W-:Y:S02]  /*1260*/  SHF.R.U64 R6, R7, 0x1, R16.reuse ;  /* 0x0000000107067819 */ /* 0x100fe40000001210 */
[----:B------:R-:W-:Y:S02]  /*1270*/  SHF.R.U32.HI R16, RZ, 0x1, R16 ;  /* 0x00000001ff107819 */ /* 0x000fe40000011610 */
[----:B------:R-:W-:-:S04]  /*1280*/  IADD3 R6, P2, P3, RZ, RZ, R6 ;  /* 0x000000ffff067210 */ /* 0x000fc80007b5e006 */
[----:B------:R-:W-:-:S04]  /*1290*/  IADD3.X R3, PT, PT, R3, 0x3fe00000, R16, P2, P3 ;  /* 0x3fe0000003037810 */ /* 0x000fc800017e6410 */
[----:B------:R-:W-:-:S07]  /*12a0*/  LOP3.LUT R3, R3, R2, RZ, 0xfc, !PT ;  /* 0x0000000203037212 */ /* 0x000fce00078efcff */
.L_x_3:
[----:B------:R-:W-:Y:S02]  /*12b0*/  IMAD.MOV.U32 R7, RZ, RZ, R3 ;  /* 0x000000ffff077224 */ /* 0x000fe400078e0003 */
[----:B------:R-:W-:Y:S02]  /*12c0*/  IMAD.MOV.U32 R2, RZ, RZ, R0 ;  /* 0x000000ffff027224 */ /* 0x000fe400078e0000 */
[----:B------:R-:W-:-:S04]  /*12d0*/  IMAD.MOV.U32 R3, RZ, RZ, 0x0 ;  /* 0x00000000ff037424 */ /* 0x000fc800078e00ff */
[----:B------:R-:W-:Y:S05]  /*12e0*/  RET.REL.NODEC R2 `(ry_kernel) ;  /* 0xffffffec02447950 */ /* 0x000fea0003c3ffff */
.L_x_7:
[----:B------:R-:W-:-:S00]  /*12f0*/  BRA `(.L_x_7) ;  /* 0xfffffffc00fc7947 */ /* 0x000fc0000383ffff */
[----:B------:R-:W-:-:S00]  /*1300*/  NOP ;  /* 0x0000000000007918 */ /* 0x000fc00000000000 */
[----:B------:R-:W-:-:S00]  /*1310*/  NOP ;  /* 0x0000000000007918 */ /* 0x000fc00000000000 */
[----:B------:R-:W-:-:S00]  /*1320*/  NOP ;  /* 0x0000000000007918 */ /* 0x000fc00000000000 */
[----:B------:R-:W-:-:S00]  /*1330*/  NOP ;  /* 0x0000000000007918 */ /* 0x000fc00000000000 */
[----:B------:R-:W-:-:S00]  /*1340*/  NOP ;  /* 0x0000000000007918 */ /* 0x000fc00000000000 */
[----:B------:R-:W-:-:S00]  /*1350*/  NOP ;  /* 0x0000000000007918 */ /* 0x000fc00000000000 */
[----:B------:R-:W-:-:S00]  /*1360*/  NOP ;  /* 0x0000000000007918 */ /* 0x000fc00000000000 */
[----:B------:R-:W-:-:S00]  /*1370*/  NOP ;  /* 0x0000000000007918 */ /* 0x000fc00000000000 */
.L_x_8:


//--------------------- .nv.global.init           --------------------------
	.section	.nv.global.init,"aw",@progbits
	.align	16
.nv.global.init:
	.type		__cudart_sin_cos_coeffs,@object
	.size		__cudart_sin_cos_coeffs,(__cudart_i2opi_d - __cudart_sin_cos_coeffs)
__cudart_sin_cos_coeffs:
        /*0000*/ 	.byte	0x46, 0xd2, 0xb0, 0x2c, 0xf1, 0xe5, 0x5a, 0xbe, 0x92, 0xe3, 0xac, 0x69, 0xe3, 0x1d, 0xc7, 0x3e
        /*0010*/ 	.byte	0xa1, 0x62, 0xdb, 0x19, 0xa0, 0x01, 0x2a, 0xbf, 0x18, 0x08, 0x11, 0x11, 0x11, 0x11, 0x81, 0x3f
        /*0020*/ 	.byte	0x54, 0x55, 0x55, 0x55, 0x55, 0x55, 0xc5, 0xbf, 0x00, 0x00, 0x00, 0x00, 0x00, 0x00, 0x00, 0x00
        /*0030*/ 	.byte	0x00, 0x00, 0x00, 0x00, 0x00, 0x00, 0x00, 0x00, 0x64, 0x81, 0xfd, 0x20, 0x83, 0xff, 0xa8, 0xbd
        /*0040*/ 	.byte	0x28, 0x85, 0xef, 0xc1, 0xa7, 0xee, 0x21, 0x3e, 0xd9, 0xe6, 0x06, 0x8e, 0x4f, 0x7e, 0x92, 0xbe
        /*0050*/ 	.byte	0xe9, 0xbc, 0xdd, 0x19, 0xa0, 0x01, 0xfa, 0x3e, 0x47, 0x5d, 0xc1, 0x16, 0x6c, 0xc1, 0x56, 0xbf
        /*0060*/ 	.byte	0x51, 0x55, 0x55, 0x55, 0x55, 0x55, 0xa5, 0x3f, 0x00, 0x00, 0x00, 0x00, 0x00, 0x00, 0xe0, 0xbf
        /*0070*/ 	.byte	0x00, 0x00, 0x00, 0x00, 0x00, 0x00, 0xf0, 0x3f, 0x00, 0x00, 0x00, 0x00, 0x00, 0x00, 0x00, 0x00
	.type		__cudart_i2opi_d,@object
	.size		__cudart_i2opi_d,(.L_0 - __cudart_i2opi_d)
__cudart_i2opi_d:
        /* <DEDUP_REMOVED lines=9> */
.L_0:


//--------------------- .nv.shared.reserved.0     --------------------------
	.section	.nv.shared.reserved.0,"aw",@nobits
	.weak		__nv_reservedSMEM_offset_0_alias
	.size		__nv_reservedSMEM_offset_0_alias, 0, 64
	.other		__nv_reservedSMEM_offset_0_alias,@"STO_CUDA_RESERVED_SHARED STV_DEFAULT"
__nv_reservedSMEM_offset_0_alias:
	.zero		0
	.zero		64


//--------------------- .nv.constant0.ry_kernel   --------------------------
	.section	.nv.constant0.ry_kernel,"a",@progbits
	.sectionflags	@""
	.align	4
.nv.constant0.ry_kernel:
	.zero		920


//--------------------- SYMBOLS --------------------------

	.type		.nv.reservedSmem.offset0,@object
	.size		.nv.reservedSmem.offset0,0x4
